.version 7.0
.target sm_80 // needed for wmma instruction
.address_size 64

// This is like matmul_wmma_v4.ptx, but loads 64x64 blocks instead of 32x32.

.visible .entry wmmaMatmulV5 (
    .param .u64 ptrA,
    .param .u64 ptrB,
    .param .u64 ptrOut,
    .param .u32 numBlocks
) {
    .reg .pred %p0;

    // Attributes of the thread/CTA.
    .reg .u32 %tidX;
    .reg .u32 %tidY;
    .reg .u64 %ctaX;
    .reg .u64 %ctaY;

    // Arguments
    .reg .u64 %ptrA;
    .reg .u64 %ptrB;
    .reg .u64 %ptrOut;
    .reg .u32 %numBlocks;

    // Cache for block operands.
    .shared .align 4 .f32 sharedA[4096];
    .shared .align 4 .f32 sharedB[4096];

    ld.param.u64 %ptrA, [ptrA];
    ld.param.u64 %ptrB, [ptrB];
    ld.param.u64 %ptrOut, [ptrOut];
    ld.param.u32 %numBlocks, [numBlocks];

    mov.u32 %tidX, %tid.x; // index in warp (0-32)
    mov.u32 %tidY, %tid.y; // warp index in block (0-16)
    cvt.u64.u32 %ctaX, %ctaid.x; // column of output
    cvt.u64.u32 %ctaY, %ctaid.y; // row of output

    // Accumulation registers are stored as 8 floats per thread.
    .reg .f32 %out<8>;
    mov.f32 %out0, 0.0;
    mov.f32 %out1, 0.0;
    mov.f32 %out2, 0.0;
    mov.f32 %out3, 0.0;
    mov.f32 %out4, 0.0;
    mov.f32 %out5, 0.0;
    mov.f32 %out6, 0.0;
    mov.f32 %out7, 0.0;

    // The row-wise stride of the matrices, measured in tf32's.
    .reg .u64 %stride;
    {
        .reg .u64 %tmp;
        cvt.u64.u32 %tmp, %numBlocks;
        shl.b64 %stride, %tmp, 6;
    }

    .reg .u64 %loadAStride;
    .reg .u64 %loadBStride;
    {
        shl.b64 %loadAStride, %stride, 5; // 8 rows at a time
        shl.b64 %loadBStride, %stride, 7; // 32 rows at a time
    }

    // We will use pointerInA to point to a thread-specific part of ptrA,
    // which we increment as we load blocks.
    // We set loadPointerInSharedA to a pointer where we copy things into
    // when loading shared memory.
    // The other argument, %pointerInSharedA, never changes.
    .reg .u64 %pointerInA;
    .reg .u32 %loadPointerInSharedA;
    .reg .u32 %pointerInSharedA;
    {
        .reg .u64 %tmp<2>;

        // Each warp will load 4 rows of a 16x8 chunk of A at once.
        // The first 8 threads load the top row, then the next 8 threads
        // load the second row, etc.
        // There are 16 warps in total, so we will load an entire 8x64 chunk
        // at a time across the block. We have tidY%8 determine the column and
        // tidY//8 determine the row of the outer block.
        shl.b64 %tmp0, %stride, 8; // 4 bytes per float * 64 rows
        mul.lo.u64 %tmp0, %tmp0, %ctaY; // ctaY*(64 rows)*(4 bytes)
        add.u64 %pointerInA, %ptrA, %tmp0; // pointerInA = &ptrA[ctaY*(64 rows)]
        cvt.u64.u32 %tmp1, %tidX;
        and.b64 %tmp0, %tmp1, 7; // tidX % 8 gives our X offset
        shl.b64 %tmp0, %tmp0, 2; // (tidX % 8) * (4 bytes)
        add.u64 %pointerInA, %pointerInA, %tmp0; // pointerInA += (tidX % 8) * (4 bytes)
        shr.b64 %tmp1, %tmp1, 3; // tmp1 = tidX // 8
        cvt.u64.u32 %tmp0, %tidY;
        {
            .reg .u64 %tmp;
            and.b64 %tmp, %tmp0, 7; // tidY % 8
            shl.b64 %tmp, %tmp, 5; // (tidY % 8) * (8 floats) * (4 bytes)
            add.u64 %pointerInA, %pointerInA, %tmp; // pointerInA += (tidY % 8) * 32
        }
        shr.b64 %tmp0, %tmp0, 3; // tidY // 8
        shl.b64 %tmp0, %tmp0, 2; // (tidY // 8) * (4 rows)
        add.u64 %tmp0, %tmp0, %tmp1; // (tidY // 8) * (4 rows) + (tidX // 8)
        mul.lo.u64 %tmp0, %tmp0, %stride;
        shl.b64 %tmp0, %tmp0, 2;
        add.u64 %pointerInA, %pointerInA, %tmp0; // pointerInA += ((tidY // 8) * (4 rows) + (tidX // 8)) * stride by 4 bytes per row

        // The block we are working on is indexed by
        //     (tidY % 8)
        // and the specific row in the block is given by:
        //     (tidX // 8) + (tidY // 8)*4
        // which means the index within the block is given by
        //     ((tidX // 8) + (tidY // 8)*4)*8 + tidX%8
        //     = tidX + (tidY & 24)*4
        {
            .reg .u32 %stmp;
            mov.u32 %loadPointerInSharedA, sharedA;

            // Offset based on block.
            and.b32 %stmp, %tidY, 7;
            shl.b32 %stmp, %stmp, 9; // (16*8 floats)*(4 bytes)
            add.u32 %loadPointerInSharedA, %loadPointerInSharedA, %stmp; // Add (tidY % 8)*(16*8 floats)*(4 bytes)

            // Small offset based on row.
            and.b32 %stmp, %tidY, 24;
            shl.b32 %stmp, %stmp, 2;
            add.u32 %stmp, %stmp, %tidX;
            shl.b32 %stmp, %stmp, 2; // *= 4 bytes
            add.u32 %loadPointerInSharedA, %loadPointerInSharedA, %stmp; // Add (tidX + (tidY & 24)*4)*(4 bytes)
        }

        // We only care about the 4 row-wise splits of A, which we determine by the higher
        // two bits of tidY.
        {
            .reg .u32 %stmp;

            and.b32 %stmp, %tidY, 12;
            shl.b32 %stmp, %stmp, 10; // (16*8 floats)*(8 matrices)*(4 bytes) / (4 from tidY and)
            mov.u32 %pointerInSharedA, sharedA;
            add.u32 %pointerInSharedA, %pointerInSharedA, %stmp;
        }
    }

    // Each warp will load two rows at a time, one column at a time, in four
    // sequential reads. There are 16 warps total, so we will load all 64 rows
    // in two stages.
    .reg .u64 %pointerInB;
    .reg .u32 %loadPointerInSharedB;
    .reg .u32 %pointerInSharedB;
    {
        .reg .u32 %stmp;
        .reg .u64 %tmp<2>;

        shl.b64 %tmp0, %ctaX, 8; // 4 bytes per float * 64 columns
        add.u64 %pointerInB, %ptrB, %tmp0;

        cvt.u64.u32 %tmp0, %tidX;
        shr.b64 %tmp0, %tmp0, 4;
        cvt.u64.u32 %tmp1, %tidY;
        shl.b64 %tmp1, %tmp1, 1; // tidY*2
        add.u64 %tmp0, %tmp0, %tmp1;
        shl.b64 %tmp0, %tmp0, 2; // multiply by 4 to turn stride into bytes
        mul.lo.u64 %tmp0, %tmp0, %stride;
        add.u64 %pointerInB, %pointerInB, %tmp0; // pointerInB += stride * (4 bytes) * ((tidX//16) + tidY*2)

        cvt.u64.u32 %tmp0, %tidX;
        and.b64 %tmp0, %tmp0, 15;
        shl.b64 %tmp0, %tmp0, 2; // 4 * (tidX % 16)
        add.u64 %pointerInB, %pointerInB, %tmp0; // pointerInB += (4 bytes) * (tidX % 16)

        // Offset of store is given by (4 bytes) * (tidX + tidY*32)
        mov.u32 %loadPointerInSharedB, sharedB;
        shl.b32 %stmp, %tidX, 2; // tidX*4 bytes
        add.u32 %loadPointerInSharedB, %loadPointerInSharedB, %stmp;
        shl.b32 %stmp, %tidY, 7; // tidY * 32 * (4 bytes)
        add.u32 %loadPointerInSharedB, %loadPointerInSharedB, %stmp;

        // pointerInSharedB depends on which output column we are doing, which is
        // indicated using the first two bits of tidY.
        mov.u32 %pointerInSharedB, sharedB;
        and.b32 %stmp, %tidY, 3;
        shl.b32 %stmp, %stmp, 12; // 8 matrices * (16 * 8) * 4 bytes
        add.u32 %pointerInSharedB, %pointerInSharedB, %stmp;
    }

    .reg .u32 %remainingIters;
    mov.u32 %remainingIters, %numBlocks;

outer_loop:
    setp.gt.u32 %p0, %remainingIters, 0;
    @!%p0 bra outer_loop_end;
    sub.u32 %remainingIters, %remainingIters, 1;


    // Load matrix A into shared memory.
    {
        .reg .f32 %ftmp<4>;
        .reg .u64 %tmp<4>;

        add.u64 %tmp0, %pointerInA, %loadAStride;
        add.u64 %tmp1, %tmp0, %loadAStride;
        add.u64 %tmp2, %tmp1, %loadAStride;

        // Load the first two 16x64 chunks by loading 8 rows at a time.
        ld.global.f32 %ftmp0, [%pointerInA];
        ld.global.f32 %ftmp1, [%tmp0];
        ld.global.f32 %ftmp2, [%tmp1];
        ld.global.f32 %ftmp3, [%tmp2];

        st.shared.f32 [%loadPointerInSharedA], %ftmp0;
        // Add size of eight rows each time: 8*8*(4 bytes)
        st.shared.f32 [%loadPointerInSharedA+256], %ftmp1;
        // Now we are working on the next 8 matrices, so we add 8*(8*16 floats)*(4 bytes)
        st.shared.f32 [%loadPointerInSharedA+4096], %ftmp2;
        st.shared.f32 [%loadPointerInSharedA+4352], %ftmp3;

        // Do the same thing for the bottom two 16x32 chunks of A.
        add.u64 %tmp0, %tmp2, %loadAStride;
        add.u64 %tmp1, %tmp0, %loadAStride;
        add.u64 %tmp2, %tmp1, %loadAStride;
        add.u64 %tmp3, %tmp2, %loadAStride;

        // Load the last two 16x64 chunks by loading 8 rows at a time.
        ld.global.f32 %ftmp0, [%tmp0];
        ld.global.f32 %ftmp1, [%tmp1];
        ld.global.f32 %ftmp2, [%tmp2];
        ld.global.f32 %ftmp3, [%tmp3];

        // Now we are working past the 16th matrix, so we add 16*(8*16 floats)*(4 bytes)
        st.shared.f32 [%loadPointerInSharedA+8192], %ftmp0;
        // Add size of eight rows each time: 8*8*(4 bytes)
        st.shared.f32 [%loadPointerInSharedA+8448], %ftmp1;
        // Now we are working on the next 8 matrices, so we add 24*(8*16 floats)*(4 bytes)
        st.shared.f32 [%loadPointerInSharedA+12288], %ftmp2;
        st.shared.f32 [%loadPointerInSharedA+12544], %ftmp3;

        // Advance to the right 64 floats (columns).
        add.u64 %pointerInA, %pointerInA, 256;
    }

    // Load matrix B into shared memory.
    {
        .reg .f32 %ftmp<4>;

        ld.global.f32 %ftmp0, [%pointerInB];
        ld.global.f32 %ftmp1, [%pointerInB+64]; // offset by 16 columns
        ld.global.f32 %ftmp2, [%pointerInB+128]; // offset by 16 columns
        ld.global.f32 %ftmp3, [%pointerInB+192]; // offset by 16 columns
        st.shared.f32 [%loadPointerInSharedB], %ftmp0;
        st.shared.f32 [%loadPointerInSharedB+4096], %ftmp1; // (8 matrices) * (16 * 8) * (4 bytes)
        st.shared.f32 [%loadPointerInSharedB+8192], %ftmp2; // (16 matrices) * (16 * 8) * (4 bytes)
        st.shared.f32 [%loadPointerInSharedB+12288], %ftmp3; // (24 matrices) * (16 * 8) * (4 bytes)

        // Repeat while going down rows in B.
        add.u64 %pointerInB, %pointerInB, %loadBStride;

        ld.global.f32 %ftmp0, [%pointerInB];
        ld.global.f32 %ftmp1, [%pointerInB+64]; // offset by 16 columns
        ld.global.f32 %ftmp2, [%pointerInB+128]; // offset by 16 columns
        ld.global.f32 %ftmp3, [%pointerInB+192]; // offset by 16 columns
        st.shared.f32 [%loadPointerInSharedB+2048], %ftmp0;
        st.shared.f32 [%loadPointerInSharedB+6144], %ftmp1; // 2048 + (8 matrices) * (16 * 8) * (4 bytes)
        st.shared.f32 [%loadPointerInSharedB+10240], %ftmp2; // 2048 + (16 matrices) * (16 * 8) * (4 bytes)
        st.shared.f32 [%loadPointerInSharedB+14336], %ftmp3; // 2048 + (24 matrices) * (16 * 8) * (4 bytes)

        add.u64 %pointerInB, %pointerInB, %loadBStride;
    }

    bar.sync 0;

    {
        .reg .b32 %a<4>;
        .reg .b32 %b<4>;
        wmma.load.a.sync.aligned.row.m16n16k8.shared.tf32 {%a0, %a1, %a2, %a3}, [%pointerInSharedA], 8;
        wmma.load.b.sync.aligned.row.m16n16k8.shared.tf32 {%b0, %b1, %b2, %b3}, [%pointerInSharedB], 16;
        wmma.mma.sync.aligned.row.row.m16n16k8.f32.tf32.tf32.f32 {%out0, %out1, %out2, %out3, %out4, %out5, %out6, %out7}, {%a0, %a1, %a2, %a3}, {%b0, %b1, %b2, %b3}, {%out0, %out1, %out2, %out3, %out4, %out5, %out6, %out7};

        wmma.load.a.sync.aligned.row.m16n16k8.shared.tf32 {%a0, %a1, %a2, %a3}, [%pointerInSharedA+512], 8;
        wmma.load.b.sync.aligned.row.m16n16k8.shared.tf32 {%b0, %b1, %b2, %b3}, [%pointerInSharedB+512], 16;
        wmma.mma.sync.aligned.row.row.m16n16k8.f32.tf32.tf32.f32 {%out0, %out1, %out2, %out3, %out4, %out5, %out6, %out7}, {%a0, %a1, %a2, %a3}, {%b0, %b1, %b2, %b3}, {%out0, %out1, %out2, %out3, %out4, %out5, %out6, %out7};

        wmma.load.a.sync.aligned.row.m16n16k8.shared.tf32 {%a0, %a1, %a2, %a3}, [%pointerInSharedA+1024], 8;
        wmma.load.b.sync.aligned.row.m16n16k8.shared.tf32 {%b0, %b1, %b2, %b3}, [%pointerInSharedB+1024], 16;
        wmma.mma.sync.aligned.row.row.m16n16k8.f32.tf32.tf32.f32 {%out0, %out1, %out2, %out3, %out4, %out5, %out6, %out7}, {%a0, %a1, %a2, %a3}, {%b0, %b1, %b2, %b3}, {%out0, %out1, %out2, %out3, %out4, %out5, %out6, %out7};

        wmma.load.a.sync.aligned.row.m16n16k8.shared.tf32 {%a0, %a1, %a2, %a3}, [%pointerInSharedA+1536], 8;
        wmma.load.b.sync.aligned.row.m16n16k8.shared.tf32 {%b0, %b1, %b2, %b3}, [%pointerInSharedB+1536], 16;
        wmma.mma.sync.aligned.row.row.m16n16k8.f32.tf32.tf32.f32 {%out0, %out1, %out2, %out3, %out4, %out5, %out6, %out7}, {%a0, %a1, %a2, %a3}, {%b0, %b1, %b2, %b3}, {%out0, %out1, %out2, %out3, %out4, %out5, %out6, %out7};

        wmma.load.a.sync.aligned.row.m16n16k8.shared.tf32 {%a0, %a1, %a2, %a3}, [%pointerInSharedA+2048], 8;
        wmma.load.b.sync.aligned.row.m16n16k8.shared.tf32 {%b0, %b1, %b2, %b3}, [%pointerInSharedB+2048], 16;
        wmma.mma.sync.aligned.row.row.m16n16k8.f32.tf32.tf32.f32 {%out0, %out1, %out2, %out3, %out4, %out5, %out6, %out7}, {%a0, %a1, %a2, %a3}, {%b0, %b1, %b2, %b3}, {%out0, %out1, %out2, %out3, %out4, %out5, %out6, %out7};

        wmma.load.a.sync.aligned.row.m16n16k8.shared.tf32 {%a0, %a1, %a2, %a3}, [%pointerInSharedA+2560], 8;
        wmma.load.b.sync.aligned.row.m16n16k8.shared.tf32 {%b0, %b1, %b2, %b3}, [%pointerInSharedB+2560], 16;
        wmma.mma.sync.aligned.row.row.m16n16k8.f32.tf32.tf32.f32 {%out0, %out1, %out2, %out3, %out4, %out5, %out6, %out7}, {%a0, %a1, %a2, %a3}, {%b0, %b1, %b2, %b3}, {%out0, %out1, %out2, %out3, %out4, %out5, %out6, %out7};

        wmma.load.a.sync.aligned.row.m16n16k8.shared.tf32 {%a0, %a1, %a2, %a3}, [%pointerInSharedA+3072], 8;
        wmma.load.b.sync.aligned.row.m16n16k8.shared.tf32 {%b0, %b1, %b2, %b3}, [%pointerInSharedB+3072], 16;
        wmma.mma.sync.aligned.row.row.m16n16k8.f32.tf32.tf32.f32 {%out0, %out1, %out2, %out3, %out4, %out5, %out6, %out7}, {%a0, %a1, %a2, %a3}, {%b0, %b1, %b2, %b3}, {%out0, %out1, %out2, %out3, %out4, %out5, %out6, %out7};

        wmma.load.a.sync.aligned.row.m16n16k8.shared.tf32 {%a0, %a1, %a2, %a3}, [%pointerInSharedA+3584], 8;
        wmma.load.b.sync.aligned.row.m16n16k8.shared.tf32 {%b0, %b1, %b2, %b3}, [%pointerInSharedB+3584], 16;
        wmma.mma.sync.aligned.row.row.m16n16k8.f32.tf32.tf32.f32 {%out0, %out1, %out2, %out3, %out4, %out5, %out6, %out7}, {%a0, %a1, %a2, %a3}, {%b0, %b1, %b2, %b3}, {%out0, %out1, %out2, %out3, %out4, %out5, %out6, %out7};
    }

    bar.sync 0;

    bra outer_loop;
outer_loop_end:

    {
        .reg .u64 %outColumn;
        .reg .u64 %outOffset;
        .reg .u64 %tmp;

        shl.b64 %outColumn, %ctaX, 8; // 64 floats * 4 bytes
        cvt.u64.u32 %tmp, %tidY;
        and.b64 %tmp, %tmp, 3; // Offset for output column
        shl.b64 %tmp, %tmp, 6; // 16 floats * 4 bytes
        add.u64 %outColumn, %outColumn, %tmp;

        shl.b64 %outOffset, %stride, 8; // turn into a row offset (4 bytes), times 64 rows
        mul.lo.u64 %outOffset, %outOffset, %ctaY;

        // Offset for row
        cvt.u64.u32 %tmp, %tidY;
        and.b64 %tmp, %tmp, 12; // Row offset times 4
        mul.lo.u64 %tmp, %tmp, %stride;
        shl.b64 %tmp, %tmp, 4; // for second row: 16 * stride * 4 bytes / (4 for the offset of tidY row)
        add.u64 %outOffset, %outOffset, %tmp;

        add.u64 %outOffset, %outOffset, %outColumn;
        add.u64 %ptrOut, %ptrOut, %outOffset;

        // Copy to %ptrOut.
        .reg .u32 %stride32;
        cvt.u32.u64 %stride32, %stride;
        wmma.store.d.sync.aligned.m16n16k16.global.row.f32 [%ptrOut], {%out0, %out1, %out2, %out3, %out4, %out5, %out6, %out7}, %stride32;
    }

    ret;
}

// ===== COMPILED SASS (sm_100) =====

	.target	sm_100

	.elftype	@"ET_EXEC"


//--------------------- .note.nv.tkinfo           --------------------------
	.section	.note.nv.tkinfo,"",@"SHT_NOTE"
	.sectionflags	@"SHF_NOTE_NV_TKINFO"
	.tkinfo
        /*0018*/ 	.word	0x00000002
        /*0030*/ 	.string	""
        /*0030*/ 	.string	"ptxas"
        /*0030*/ 	.string	"Cuda compilation tools, release 13.0, V13.0.88"
        /*0030*/ 	.string	"Build cuda_13.0.r13.0/compiler.36424714_0"
        /*0030*/ 	.string	"-arch sm_100 "



//--------------------- .note.nv.cuinfo           --------------------------
	.section	.note.nv.cuinfo,"",@"SHT_NOTE"
	.sectionflags	@"SHF_NOTE_NV_CUINFO"
        /*0018*/ 	.short	0x0002
        /*001a*/ 	.short	0x0050
        /*001c*/ 	.short	0x0082
	.zero		2


//--------------------- .nv.info                  --------------------------
	.section	.nv.info,"",@"SHT_CUDA_INFO"
	.align	4


	//----- nvinfo : EIATTR_REGCOUNT
	.align		4
        /*0000*/ 	.byte	0x04, 0x2f
        /*0002*/ 	.short	(.L_1 - .L_0)
	.align		4
.L_0:
        /*0004*/ 	.word	index@(wmmaMatmulV5)
        /*0008*/ 	.word	0x00000028


	//----- nvinfo : EIATTR_FRAME_SIZE
	.align		4
.L_1:
        /*000c*/ 	.byte	0x04, 0x11
        /*000e*/ 	.short	(.L_3 - .L_2)
	.align		4
.L_2:
        /*0010*/ 	.word	index@(wmmaMatmulV5)
        /*0014*/ 	.word	0x00000000


	//----- nvinfo : EIATTR_MIN_STACK_SIZE
	.align		4
.L_3:
        /*0018*/ 	.byte	0x04, 0x12
        /*001a*/ 	.short	(.L_5 - .L_4)
	.align		4
.L_4:
        /*001c*/ 	.word	index@(wmmaMatmulV5)
        /*0020*/ 	.word	0x00000000
.L_5:


//--------------------- .nv.compat                --------------------------
	.section	.nv.compat,"",@"SHT_CUDA_COMPAT_INFO"
	.align	4
        /*0000*/ 	.byte	0x02, 0x09, 0x00, 0x00, 0x02, 0x02, 0x01, 0x00, 0x02, 0x05, 0x05, 0x00, 0x03, 0x07, 0x01, 0x01
        /*0010*/ 	.byte	0x02, 0x03, 0x00, 0x00, 0x02, 0x06, 0x01, 0x00, 0x04, 0x0b, 0x08, 0x00, 0x09, 0x00, 0x00, 0x00
        /*0020*/ 	.byte	0x00, 0x00, 0x00, 0x00


//--------------------- .nv.info.wmmaMatmulV5     --------------------------
	.section	.nv.info.wmmaMatmulV5,"",@"SHT_CUDA_INFO"
	.sectionflags	@""
	.align	4


	//----- nvinfo : EIATTR_CUDA_API_VERSION
	.align		4
        /*0000*/ 	.byte	0x04, 0x37
        /*0002*/ 	.short	(.L_7 - .L_6)
.L_6:
        /*0004*/ 	.word	0x00000082


	//----- nvinfo : EIATTR_KPARAM_INFO
	.align		4
.L_7:
        /*0008*/ 	.byte	0x04, 0x17
        /*000a*/ 	.short	(.L_9 - .L_8)
.L_8:
        /*000c*/ 	.word	0x00000000
        /*0010*/ 	.short	0x0003
        /*0012*/ 	.short	0x0018
        /*0014*/ 	.byte	0x00, 0xf0, 0x11, 0x00


	//----- nvinfo : EIATTR_KPARAM_INFO
	.align		4
.L_9:
        /*0018*/ 	.byte	0x04, 0x17
        /*001a*/ 	.short	(.L_11 - .L_10)
.L_10:
        /*001c*/ 	.word	0x00000000
        /*0020*/ 	.short	0x0002
        /*0022*/ 	.short	0x0010
        /*0024*/ 	.byte	0x00, 0xf0, 0x21, 0x00


	//----- nvinfo : EIATTR_KPARAM_INFO
	.align		4
.L_11:
        /*0028*/ 	.byte	0x04, 0x17
        /*002a*/ 	.short	(.L_13 - .L_12)
.L_12:
        /*002c*/ 	.word	0x00000000
        /*0030*/ 	.short	0x0001
        /*0032*/ 	.short	0x0008
        /*0034*/ 	.byte	0x00, 0xf0, 0x21, 0x00


	//----- nvinfo : EIATTR_KPARAM_INFO
	.align		4
.L_13:
        /*0038*/ 	.byte	0x04, 0x17
        /*003a*/ 	.short	(.L_15 - .L_14)
.L_14:
        /*003c*/ 	.word	0x00000000
        /*0040*/ 	.short	0x0000
        /*0042*/ 	.short	0x0000
        /*0044*/ 	.byte	0x00, 0xf0, 0x21, 0x00


	//----- nvinfo : EIATTR_SPARSE_MMA_MASK
	.align		4
.L_15:
        /*0048*/ 	.byte	0x03, 0x50
        /*004a*/ 	.short	0x0000


	//----- nvinfo : EIATTR_WMMA_USED
	.align		4
        /*004c*/ 	.byte	0x01, 0x2b
	.zero		2


	//----- nvinfo : EIATTR_MAXREG_COUNT
	.align		4
        /*0050*/ 	.byte	0x03, 0x1b
        /*0052*/ 	.short	0x00ff


	//----- nvinfo : EIATTR_NUM_BARRIERS
	.align		4
        /*0054*/ 	.byte	0x02, 0x4c
        /*0056*/ 	.byte	0x01
	.zero		1


	//----- nvinfo : EIATTR_MERCURY_ISA_VERSION
	.align		4
        /*0058*/ 	.byte	0x03, 0x5f
        /*005a*/ 	.short	0x0101


	//----- nvinfo : EIATTR_VRC_CTA_INIT_COUNT
	.align		4
        /*005c*/ 	.byte	0x02, 0x4a
	.zero		1
	.zero		1


	//----- nvinfo : EIATTR_EXIT_INSTR_OFFSETS
	.align		4
        /*0060*/ 	.byte	0x04, 0x1c
        /*0062*/ 	.short	(.L_17 - .L_16)


	//   ....[0]....
.L_16:
        /*0064*/ 	.word	0x00001650


	//----- nvinfo : EIATTR_CBANK_PARAM_SIZE
	.align		4
.L_17:
        /*0068*/ 	.byte	0x03, 0x19
        /*006a*/ 	.short	0x001c


	//----- nvinfo : EIATTR_PARAM_CBANK
	.align		4
        /*006c*/ 	.byte	0x04, 0x0a
        /*006e*/ 	.short	(.L_19 - .L_18)
	.align		4
.L_18:
        /*0070*/ 	.word	index@(.nv.constant0.wmmaMatmulV5)
        /*0074*/ 	.short	0x0380
        /*0076*/ 	.short	0x001c


	//----- nvinfo : EIATTR_SW_WAR
	.align		4
.L_19:
        /*0078*/ 	.byte	0x04, 0x36
        /*007a*/ 	.short	(.L_21 - .L_20)
.L_20:
        /*007c*/ 	.word	0x00000008
.L_21:


//--------------------- .nv.callgraph             --------------------------
	.section	.nv.callgraph,"",@"SHT_CUDA_CALLGRAPH"
	.align	4
	.sectionentsize	8
	.align		4
        /*0000*/ 	.word	0x00000000
	.align		4
        /*0004*/ 	.word	0xffffffff
	.align		4
        /*0008*/ 	.word	0x00000000
	.align		4
        /*000c*/ 	.word	0xfffffffe
	.align		4
        /*0010*/ 	.word	0x00000000
	.align		4
        /*0014*/ 	.word	0xfffffffd
	.align		4
        /*0018*/ 	.word	0x00000000
	.align		4
        /*001c*/ 	.word	0xfffffffc


//--------------------- .text.wmmaMatmulV5        --------------------------
	.section	.text.wmmaMatmulV5,"ax",@progbits
	.align	128
        .global         wmmaMatmulV5
        .type           wmmaMatmulV5,@function
        .size           wmmaMatmulV5,(.L_x_3 - wmmaMatmulV5)
        .other          wmmaMatmulV5,@"STO_CUDA_ENTRY STV_DEFAULT"
wmmaMatmulV5:
.text.wmmaMatmulV5:
[----:B------:R-:W-:Y:S01]  /*0000*/  LDC R1, c[0x0][0x37c] ;  /* 0x0000df00ff017b82 */ /* 0x000fe20000000800 */
[----:B------:R-:W0:Y:S07]  /*0010*/  S2R R0, SR_CTAID.X ;  /* 0x0000000000007919 */ /* 0x000e2e0000002500 */
[----:B------:R-:W0:Y:S01]  /*0020*/  LDC.64 R4, c[0x0][0x388] ;  /* 0x0000e200ff047b82 */ /* 0x000e220000000a00 */
[----:B------:R-:W1:Y:S01]  /*0030*/  LDCU UR14, c[0x0][0x398] ;  /* 0x00007300ff0e77ac */ /* 0x000e620008000800 */
[----:B------:R-:W2:Y:S01]  /*0040*/  S2R R3, SR_TID.X ;  /* 0x0000000000037919 */ /* 0x000ea20000002100 */
[----:B------:R-:W3:Y:S01]  /*0050*/  LDCU.64 UR4, c[0x0][0x380] ;  /* 0x00007000ff0477ac */ /* 0x000ee20008000a00 */
[----:B------:R-:W4:Y:S04]  /*0060*/  S2R R2, SR_TID.Y ;  /* 0x0000000000027919 */ /* 0x000f280000002200 */
[----:B------:R-:W3:Y:S01]  /*0070*/  S2UR UR11, SR_CTAID.Y ;  /* 0x00000000000b79c3 */ /* 0x000ee20000002600 */
[----:B------:R-:W-:-:S07]  /*0080*/  UMOV UR6, 0x400 ;  /* 0x0000040000067882 */ /* 0x000fce0000000000 */
[----:B------:R-:W5:Y:S01]  /*0090*/  S2UR UR7, SR_CgaCtaId ;  /* 0x00000000000779c3 */ /* 0x000f620000008800 */
[----:B-1----:R-:W-:Y:S02]  /*00a0*/  USHF.L.U32 UR12, UR14, 0x6, URZ ;  /* 0x000000060e0c7899 */ /* 0x002fe400080006ff */
[----:B------:R-:W-:Y:S02]  /*00b0*/  USHF.R.U32.HI UR13, URZ, 0x1a, UR14 ;  /* 0x0000001aff0d7899 */ /* 0x000fe4000801160e */
[----:B------:R-:W-:Y:S02]  /*00c0*/  USHF.L.U32 UR8, UR12, 0x8, URZ ;  /* 0x000000080c087899 */ /* 0x000fe400080006ff */
[----:B------:R-:W-:Y:S02]  /*00d0*/  USHF.L.U64.HI UR9, UR12, 0x8, UR13 ;  /* 0x000000080c097899 */ /* 0x000fe4000801020d */
[----:B------:R-:W-:Y:S01]  /*00e0*/  UISETP.GT.U32.AND UP0, UPT, UR14, URZ, UPT ;  /* 0x000000ff0e00728c */ /* 0x000fe2000bf04070 */
[----:B0-----:R-:W-:Y:S01]  /*00f0*/  LEA R4, P0, R0, R4, 0x8 ;  /* 0x0000000400047211 */ /* 0x001fe200078040ff */
[----:B---3--:R-:W-:-:S02]  /*0100*/  UIMAD.WIDE.U32 UR4, UR11, UR8, UR4 ;  /* 0x000000080b0472a5 */ /* 0x008fc4000f8e0004 */
[----:B------:R-:W-:Y:S01]  /*0110*/  UIMAD UR9, UR9, UR11, URZ ;  /* 0x0000000b090972a4 */ /* 0x000fe2000f8e02ff */
[C---:B--2---:R-:W-:Y:S02]  /*0120*/  SHF.R.U64 R7, R3.reuse, 0x4, RZ ;  /* 0x0000000403077819 */ /* 0x044fe400000012ff */
[----:B------:R-:W-:Y:S01]  /*0130*/  LEA.HI.X R5, R0, R5, RZ, 0x8, P0 ;  /* 0x0000000500057211 */ /* 0x000fe200000f44ff */
[----:B------:R-:W-:Y:S01]  /*0140*/  UIADD3 UR5, UPT, UPT, UR5, UR9, URZ ;  /* 0x0000000905057290 */ /* 0x000fe2000fffe0ff */
[C---:B----4-:R-:W-:Y:S01]  /*0150*/  LEA R7, P0, R2.reuse, R7, 0x1 ;  /* 0x0000000702077211 */ /* 0x050fe200078008ff */
[----:B-----5:R-:W-:Y:S01]  /*0160*/  ULEA UR10, UR7, UR6, 0x18 ;  /* 0x00000006070a7291 */ /* 0x020fe2000f8ec0ff */
[----:B------:R-:W-:Y:S01]  /*0170*/  SHF.R.U64 R9, R3, 0x3, RZ ;  /* 0x0000000303097819 */ /* 0x000fe200000012ff */
[----:B------:R-:W-:Y:S01]  /*0180*/  UIADD3 UR6, UPT, UPT, UR6, 0x4000, URZ ;  /* 0x0000400006067890 */ /* 0x000fe2000fffe0ff */
[C---:B------:R-:W-:Y:S02]  /*0190*/  LEA.HI.X R6, R2.reuse, RZ, RZ, 0x1, P0 ;  /* 0x000000ff02067211 */ /* 0x040fe400000f0cff */
[----:B------:R-:W-:Y:S01]  /*01a0*/  SHF.R.U64 R8, R2, 0x3, RZ ;  /* 0x0000000302087819 */ /* 0x000fe200000012ff */
[----:B------:R-:W-:Y:S01]  /*01b0*/  ULEA UR6, UR7, UR6, 0x18 ;  /* 0x0000000607067291 */ /* 0x000fe2000f8ec0ff */
[C---:B------:R-:W-:Y:S01]  /*01c0*/  SHF.L.U64.HI R6, R7.reuse, 0x2, R6 ;  /* 0x0000000207067819 */ /* 0x040fe20000010206 */
[----:B------:R-:W-:Y:S01]  /*01d0*/  IMAD.SHL.U32 R7, R7, 0x4, RZ ;  /* 0x0000000407077824 */ /* 0x000fe200078e00ff */
[----:B------:R-:W-:Y:S01]  /*01e0*/  LEA R9, P0, R8, R9, 0x2 ;  /* 0x0000000908097211 */ /* 0x000fe200078010ff */
[----:B------:R-:W0:Y:S01]  /*01f0*/  LDCU.64 UR8, c[0x0][0x358] ;  /* 0x00006b00ff0877ac */ /* 0x000e220008000a00 */
[----:B------:R-:W-:Y:S01]  /*0200*/  LOP3.LUT R12, R3, 0x7, RZ, 0xc0, !PT ;  /* 0x00000007030c7812 */ /* 0x000fe200078ec0ff */
[----:B------:R-:W-:Y:S01]  /*0210*/  IMAD R10, R6, UR12, RZ ;  /* 0x0000000c060a7c24 */ /* 0x000fe2000f8e02ff */
[----:B------:R-:W-:Y:S01]  /*0220*/  LEA.HI.X R6, R8, RZ, RZ, 0x2, P0 ;  /* 0x000000ff08067211 */ /* 0x000fe200000f14ff */
[----:B------:R-:W-:Y:S01]  /*0230*/  IMAD.WIDE.U32 R4, R7, UR12, R4 ;  /* 0x0000000c07047c25 */ /* 0x000fe2000f8e0004 */
[----:B------:R-:W-:-:S02]  /*0240*/  LOP3.LUT R17, R2, 0x7, RZ, 0xc0, !PT ;  /* 0x0000000702117812 */ /* 0x000fc400078ec0ff */
[----:B------:R-:W-:Y:S01]  /*0250*/  LOP3.LUT R8, R2, 0x18, RZ, 0xc0, !PT ;  /* 0x0000001802087812 */ /* 0x000fe200078ec0ff */
[----:B------:R-:W-:Y:S01]  /*0260*/  IMAD R15, R7, UR13, R10 ;  /* 0x0000000d070f7c24 */ /* 0x000fe2000f8e020a */
[----:B------:R-:W-:Y:S01]  /*0270*/  LEA R10, P0, R12, UR4, 0x2 ;  /* 0x000000040c0a7c11 */ /* 0x000fe2000f8010ff */
[----:B------:R-:W-:Y:S01]  /*0280*/  IMAD R6, R6, UR12, RZ ;  /* 0x0000000c06067c24 */ /* 0x000fe2000f8e02ff */
[----:B------:R-:W-:Y:S01]  /*0290*/  LOP3.LUT R16, R2, 0xc, RZ, 0xc0, !PT ;  /* 0x0000000c02107812 */ /* 0x000fe200078ec0ff */
[----:B------:R-:W-:Y:S01]  /*02a0*/  IMAD R8, R8, 0x4, R3 ;  /* 0x0000000408087824 */ /* 0x000fe200078e0203 */
[----:B------:R-:W-:Y:S01]  /*02b0*/  LEA.HI.X R12, R12, UR5, RZ, 0x2, P0 ;  /* 0x000000050c0c7c11 */ /* 0x000fe200080f14ff */
[----:B------:R-:W-:Y:S01]  /*02c0*/  IMAD R11, R9, UR13, R6 ;  /* 0x0000000d090b7c24 */ /* 0x000fe2000f8e0206 */
[----:B------:R-:W-:Y:S01]  /*02d0*/  LEA R13, P0, R17, R10, 0x5 ;  /* 0x0000000a110d7211 */ /* 0x000fe200078028ff */
[----:B------:R-:W-:Y:S01]  /*02e0*/  IMAD.WIDE.U32 R6, R9, UR12, RZ ;  /* 0x0000000c09067c25 */ /* 0x000fe2000f8e00ff */
[----:B------:R-:W-:-:S02]  /*02f0*/  LOP3.LUT R9, R3, 0xf, RZ, 0xc0, !PT ;  /* 0x0000000f03097812 */ /* 0x000fc400078ec0ff */
[----:B------:R-:W-:Y:S01]  /*0300*/  LEA.HI.X R10, R17, R12, RZ, 0x5, P0 ;  /* 0x0000000c110a7211 */ /* 0x000fe200000f2cff */
[----:B------:R-:W-:Y:S01]  /*0310*/  IMAD.IADD R11, R7, 0x1, R11 ;  /* 0x00000001070b7824 */ /* 0x000fe200078e020b */
[----:B------:R-:W-:Y:S01]  /*0320*/  LEA R17, R17, UR10, 0x9 ;  /* 0x0000000a11117c11 */ /* 0x000fe2000f8e48ff */
[----:B------:R-:W-:Y:S01]  /*0330*/  IMAD.IADD R30, R5, 0x1, R15 ;  /* 0x00000001051e7824 */ /* 0x000fe200078e020f */
[----:B------:R-:W-:Y:S02]  /*0340*/  LEA R7, P0, R6, R13, 0x2 ;  /* 0x0000000d06077211 */ /* 0x000fe400078010ff */
[----:B------:R-:W-:Y:S02]  /*0350*/  CS2R R12, SRZ ;  /* 0x00000000000c7805 */ /* 0x000fe4000001ff00 */
[----:B------:R-:W-:Y:S02]  /*0360*/  LEA R21, P1, R9, R4, 0x2 ;  /* 0x0000000409157211 */ /* 0x000fe400078210ff */
[----:B------:R-:W-:-:S02]  /*0370*/  CS2R R14, SRZ ;  /* 0x00000000000e7805 */ /* 0x000fc4000001ff00 */
[----:B------:R-:W-:Y:S02]  /*0380*/  LEA R3, R3, UR6, 0x2 ;  /* 0x0000000603037c11 */ /* 0x000fe4000f8e10ff */
[----:B------:R-:W-:Y:S02]  /*0390*/  LOP3.LUT R5, R2, 0x3, RZ, 0xc0, !PT ;  /* 0x0000000302057812 */ /* 0x000fe400078ec0ff */
[----:B------:R-:W-:Y:S01]  /*03a0*/  LEA R17, R8, R17, 0x2 ;  /* 0x0000001108117211 */ /* 0x000fe200078e10ff */
[----:B------:R-:W-:Y:S01]  /*03b0*/  IMAD R3, R2, 0x80, R3 ;  /* 0x0000008002037824 */ /* 0x000fe200078e0203 */
[----:B------:R-:W-:Y:S02]  /*03c0*/  LEA.HI.X R4, R6, R10, R11, 0x2, P0 ;  /* 0x0000000a06047211 */ /* 0x000fe400000f140b */
[----:B------:R-:W-:Y:S02]  /*03d0*/  CS2R R10, SRZ ;  /* 0x00000000000a7805 */ /* 0x000fe4000001ff00 */
[----:B------:R-:W-:-:S02]  /*03e0*/  LEA.HI.X R30, R9, R30, RZ, 0x2, P1 ;  /* 0x0000001e091e7211 */ /* 0x000fc400008f14ff */
[----:B------:R-:W-:Y:S02]  /*03f0*/  CS2R R8, SRZ ;  /* 0x0000000000087805 */ /* 0x000fe4000001ff00 */
[----:B------:R-:W-:Y:S02]  /*0400*/  LEA R16, R16, UR10, 0xa ;  /* 0x0000000a10107c11 */ /* 0x000fe4000f8e50ff */
[----:B------:R-:W-:Y:S01]  /*0410*/  LEA R5, R5, UR6, 0xc ;  /* 0x0000000605057c11 */ /* 0x000fe2000f8e60ff */
[----:B0-----:R-:W-:Y:S06]  /*0420*/  BRA.U !UP0, `(.L_x_0) ;  /* 0x0000000d08fc7547 */ /* 0x001fec000b800000 */
[----:B------:R-:W-:Y:S01]  /*0430*/  IMAD.MOV.U32 R2, RZ, RZ, R7 ;  /* 0x000000ffff027224 */ /* 0x000fe200078e0007 */
[----:B------:R-:W0:Y:S01]  /*0440*/  LDCU UR5, c[0x0][0x398] ;  /* 0x00007300ff0577ac */ /* 0x000e220008000800 */
[----:B------:R-:W1:Y:S05]  /*0450*/  LDCU UR6, c[0x0][0x398] ;  /* 0x00007300ff0677ac */ /* 0x000e6a0008000800 */
.L_x_1:
[----:B-1----:R-:W-:Y:S01]  /*0460*/  USHF.L.U32 UR4, UR6, 0x6, URZ ;  /* 0x0000000606047899 */ /* 0x002fe200080006ff */
[----:B------:R-:W-:Y:S02]  /*0470*/  IMAD.MOV.U32 R32, RZ, RZ, R2 ;  /* 0x000000ffff207224 */ /* 0x000fe400078e0002 */
[----:B------:R-:W-:Y:S01]  /*0480*/  IMAD.MOV.U32 R33, RZ, RZ, R4 ;  /* 0x000000ffff217224 */ /* 0x000fe200078e0004 */
[----:B------:R-:W-:Y:S02]  /*0490*/  USHF.L.U32 UR10, UR4, 0x5, URZ ;  /* 0x00000005040a7899 */ /* 0x000fe400080006ff */
[----:B------:R-:W-:Y:S02]  /*04a0*/  USHF.L.U64.HI UR7, UR4, 0x5, UR13 ;  /* 0x0000000504077899 */ /* 0x000fe4000801020d */
[----:B------:R-:W-:Y:S01]  /*04b0*/  USHF.L.U32 UR12, UR4, 0x7, URZ ;  /* 0x00000007040c7899 */ /* 0x000fe200080006ff */
[----:B------:R-:W2:Y:S01]  /*04c0*/  LDG.E R32, desc[UR8][R32.64] ;  /* 0x0000000820207981 */ /* 0x000ea2000c1e1900 */
[----:B------:R-:W-:-:S04]  /*04d0*/  IADD3 R26, P0, PT, R2, UR10, RZ ;  /* 0x0000000a021a7c10 */ /* 0x000fc8000ff1e0ff */
[----:B------:R-:W-:Y:S02]  /*04e0*/  IADD3.X R27, PT, PT, R4, UR7, RZ, P0, !PT ;  /* 0x00000007041b7c10 */ /* 0x000fe400087fe4ff */
[----:B------:R-:W-:Y:S01]  /*04f0*/  IADD3 R28, P0, PT, R26, UR10, RZ ;  /* 0x0000000a1a1c7c10 */ /* 0x000fe2000ff1e0ff */
[----:B------:R-:W-:Y:S02]  /*0500*/  USHF.L.U64.HI UR4, UR4, 0x7, UR13 ;  /* 0x0000000704047899 */ /* 0x000fe4000801020d */
[----:B------:R-:W3:Y:S01]  /*0510*/  LDG.E R26, desc[UR8][R26.64] ;  /* 0x000000081a1a7981 */ /* 0x000ee2000c1e1900 */
[----:B------:R-:W-:Y:S02]  /*0520*/  IADD3.X R29, PT, PT, R27, UR7, RZ, P0, !PT ;  /* 0x000000071b1d7c10 */ /* 0x000fe400087fe4ff */
[----:B------:R-:W-:-:S03]  /*0530*/  IADD3 R24, P0, PT, R28, UR10, RZ ;  /* 0x0000000a1c187c10 */ /* 0x000fc6000ff1e0ff */
[----:B------:R-:W4:Y:S01]  /*0540*/  LDG.E R28, desc[UR8][R28.64] ;  /* 0x000000081c1c7981 */ /* 0x000f22000c1e1900 */
[----:B------:R-:W-:Y:S02]  /*0550*/  IADD3.X R25, PT, PT, R29, UR7, RZ, P0, !PT ;  /* 0x000000071d197c10 */ /* 0x000fe400087fe4ff */
[----:B------:R-:W-:-:S03]  /*0560*/  IADD3 R22, P0, PT, R24, UR10, RZ ;  /* 0x0000000a18167c10 */ /* 0x000fc6000ff1e0ff */
[----:B------:R-:W5:Y:S01]  /*0570*/  LDG.E R24, desc[UR8][R24.64] ;  /* 0x0000000818187981 */ /* 0x000f62000c1e1900 */
[----:B------:R-:W-:Y:S02]  /*0580*/  IADD3.X R23, PT, PT, R25, UR7, RZ, P0, !PT ;  /* 0x0000000719177c10 */ /* 0x000fe400087fe4ff */
[----:B------:R-:W-:-:S03]  /*0590*/  IADD3 R18, P0, PT, R22, UR10, RZ ;  /* 0x0000000a16127c10 */ /* 0x000fc6000ff1e0ff */
[----:B------:R-:W5:Y:S01]  /*05a0*/  LDG.E R22, desc[UR8][R22.64] ;  /* 0x0000000816167981 */ /* 0x000f62000c1e1900 */
[----:B------:R-:W-:Y:S02]  /*05b0*/  IADD3.X R19, PT, PT, R23, UR7, RZ, P0, !PT ;  /* 0x0000000717137c10 */ /* 0x000fe400087fe4ff */
[----:B------:R-:W-:-:S03]  /*05c0*/  IADD3 R6, P0, PT, R18, UR10, RZ ;  /* 0x0000000a12067c10 */ /* 0x000fc6000ff1e0ff */
[----:B------:R1:W5:Y:S01]  /*05d0*/  LDG.E R34, desc[UR8][R18.64] ;  /* 0x0000000812227981 */ /* 0x000362000c1e1900 */
[----:B------:R-:W-:Y:S02]  /*05e0*/  IADD3.X R7, PT, PT, R19, UR7, RZ, P0, !PT ;  /* 0x0000000713077c10 */ /* 0x000fe400087fe4ff */
[----:B------:R-:W-:-:S03]  /*05f0*/  IADD3 R20, P0, PT, R6, UR10, RZ ;  /* 0x0000000a06147c10 */ /* 0x000fc6000ff1e0ff */
[----:B------:R-:W5:Y:S01]  /*0600*/  LDG.E R6, desc[UR8][R6.64] ;  /* 0x0000000806067981 */ /* 0x000f62000c1e1900 */
[----:B-1----:R-:W-:Y:S01]  /*0610*/  MOV R18, R21 ;  /* 0x0000001500127202 */ /* 0x002fe20000000f00 */
[----:B------:R-:W-:Y:S01]  /*0620*/  IMAD.MOV.U32 R19, RZ, RZ, R30 ;  /* 0x000000ffff137224 */ /* 0x000fe200078e001e */
[----:B------:R-:W-:Y:S02]  /*0630*/  IADD3.X R21, PT, PT, R7, UR7, RZ, P0, !PT ;  /* 0x0000000707157c10 */ /* 0x000fe400087fe4ff */
[----:B------:R-:W-:Y:S02]  /*0640*/  IADD3 R30, P0, PT, R18, UR12, RZ ;  /* 0x0000000c121e7c10 */ /* 0x000fe4000ff1e0ff */
[----:B------:R-:W5:Y:S02]  /*0650*/  LDG.E R25, desc[UR8][R18.64] ;  /* 0x0000000812197981 */ /* 0x000f64000c1e1900 */
[----:B------:R-:W-:Y:S02]  /*0660*/  IADD3.X R31, PT, PT, R19, UR4, RZ, P0, !PT ;  /* 0x00000004131f7c10 */ /* 0x000fe400087fe4ff */
[----:B------:R-:W5:Y:S04]  /*0670*/  LDG.E R20, desc[UR8][R20.64] ;  /* 0x0000000814147981 */ /* 0x000f68000c1e1900 */
[----:B------:R-:W5:Y:S04]  /*0680*/  LDG.E R23, desc[UR8][R18.64+0x40] ;  /* 0x0000400812177981 */ /* 0x000f68000c1e1900 */
[----:B------:R-:W5:Y:S04]  /*0690*/  LDG.E R36, desc[UR8][R18.64+0x80] ;  /* 0x0000800812247981 */ /* 0x000f68000c1e1900 */
[----:B------:R-:W5:Y:S04]  /*06a0*/  LDG.E R21, desc[UR8][R18.64+0xc0] ;  /* 0x0000c00812157981 */ /* 0x000f68000c1e1900 */
[----:B------:R-:W5:Y:S04]  /*06b0*/  LDG.E R7, desc[UR8][R30.64] ;  /* 0x000000081e077981 */ /* 0x000f68000c1e1900 */
[----:B------:R-:W5:Y:S04]  /*06c0*/  LDG.E R37, desc[UR8][R30.64+0x40] ;  /* 0x000040081e257981 */ /* 0x000f68000c1e1900 */
[----:B------:R-:W5:Y:S04]  /*06d0*/  LDG.E R35, desc[UR8][R30.64+0x80] ;  /* 0x000080081e237981 */ /* 0x000f68000c1e1900 */
[----:B------:R-:W5:Y:S01]  /*06e0*/  LDG.E R33, desc[UR8][R30.64+0xc0] ;  /* 0x0000c0081e217981 */ /* 0x000f62000c1e1900 */
[----:B------:R-:W1:Y:S02]  /*06f0*/  S2R R29, SR_LANEID ;  /* 0x00000000001d7919 */ /* 0x000e640000000000 */
[----:B-1----:R-:W-:Y:S01]  /*0700*/  SHF.R.U32.HI R27, RZ, 0x2, R29 ;  /* 0x00000002ff1b7819 */ /* 0x002fe2000001161d */
[----:B--2---:R-:W-:Y:S04]  /*0710*/  STS [R17], R32 ;  /* 0x0000002011007388 */ /* 0x004fe80000000800 */
[----:B---3--:R1:W-:Y:S04]  /*0720*/  STS [R17+0x100], R26 ;  /* 0x0001001a11007388 */ /* 0x0083e80000000800 */
[----:B----4-:R2:W-:Y:S04]  /*0730*/  STS [R17+0x1000], R28 ;  /* 0x0010001c11007388 */ /* 0x0105e80000000800 */
[----:B-----5:R-:W-:Y:S04]  /*0740*/  STS [R17+0x1100], R24 ;  /* 0x0011001811007388 */ /* 0x020fe80000000800 */
[----:B------:R-:W-:Y:S04]  /*0750*/  STS [R17+0x2000], R22 ;  /* 0x0020001611007388 */ /* 0x000fe80000000800 */
[----:B------:R-:W-:Y:S04]  /*0760*/  STS [R17+0x2100], R34 ;  /* 0x0021002211007388 */ /* 0x000fe80000000800 */
[----:B------:R3:W-:Y:S01]  /*0770*/  STS [R17+0x3000], R6 ;  /* 0x0030000611007388 */ /* 0x0007e20000000800 */
[----:B-1----:R-:W-:-:S03]  /*0780*/  LOP3.LUT R26, R29, 0x3, RZ, 0xc0, !PT ;  /* 0x000000031d1a7812 */ /* 0x002fc600078ec0ff */
[----:B------:R1:W-:Y:S04]  /*0790*/  STS [R17+0x3100], R20 ;  /* 0x0031001411007388 */ /* 0x0003e80000000800 */
[----:B------:R-:W-:Y:S04]  /*07a0*/  STS [R3], R25 ;  /* 0x0000001903007388 */ /* 0x000fe80000000800 */
[----:B------:R4:W-:Y:S04]  /*07b0*/  STS [R3+0x1000], R23 ;  /* 0x0010001703007388 */ /* 0x0009e80000000800 */
[----:B------:R-:W-:Y:S04]  /*07c0*/  STS [R3+0x2000], R36 ;  /* 0x0020002403007388 */ /* 0x000fe80000000800 */
[----:B------:R-:W-:Y:S04]  /*07d0*/  STS [R3+0x3000], R21 ;  /* 0x0030001503007388 */ /* 0x000fe80000000800 */
[----:B------:R-:W-:Y:S04]  /*07e0*/  STS [R3+0x800], R7 ;  /* 0x0008000703007388 */ /* 0x000fe80000000800 */
[----:B------:R-:W-:Y:S04]  /*07f0*/  STS [R3+0x1800], R37 ;  /* 0x0018002503007388 */ /* 0x000fe80000000800 */
[----:B------:R-:W-:Y:S04]  /*0800*/  STS [R3+0x2800], R35 ;  /* 0x0028002303007388 */ /* 0x000fe80000000800 */
[----:B------:R5:W-:Y:S01]  /*0810*/  STS [R3+0x3800], R33 ;  /* 0x0038002103007388 */ /* 0x000be20000000800 */
[----:B------:R-:W-:-:S02]  /*0820*/  IMAD R29, R27, 0x8, R26 ;  /* 0x000000081b1d7824 */ /* 0x000fc400078e021a */
[----:B------:R-:W-:-:S03]  /*0830*/  IMAD R27, R26, 0x10, R27 ;  /* 0x000000101a1b7824 */ /* 0x000fc600078e021b */
[----:B--2---:R-:W-:Y:S01]  /*0840*/  IADD3 R28, PT, PT, R29, 0x40, RZ ;  /* 0x000000401d1c7810 */ /* 0x004fe20007ffe0ff */
[----:B------:R-:W-:Y:S02]  /*0850*/  VIADD R26, R27, 0x8 ;  /* 0x000000081b1a7836 */ /* 0x000fe40000000000 */
[----:B---3--:R-:W-:Y:S01]  /*0860*/  IMAD R6, R29, 0x4, R16 ;  /* 0x000000041d067824 */ /* 0x008fe200078e0210 */
[----:B------:R-:W-:Y:S01]  /*0870*/  BAR.SYNC.DEFER_BLOCKING 0x0 ;  /* 0x0000000000007b1d */ /* 0x000fe20000010000 */
[--C-:B-1----:R-:W-:Y:S01]  /*0880*/  IMAD R20, R26, 0x4, R5.reuse ;  /* 0x000000041a147824 */ /* 0x102fe200078e0205 */
[-C--:B------:R-:W-:Y:S01]  /*0890*/  LEA R18, R28, R16.reuse, 0x2 ;  /* 0x000000101c127211 */ /* 0x080fe200078e10ff */
[--C-:B------:R-:W-:Y:S01]  /*08a0*/  IMAD R32, R27, 0x4, R5.reuse ;  /* 0x000000041b207824 */ /* 0x100fe200078e0205 */
[----:B------:R-:W-:Y:S01]  /*08b0*/  IADD3 R24, PT, PT, R29, 0x44, RZ ;  /* 0x000000441d187810 */ /* 0x000fe20007ffe0ff */
[C---:B----4-:R-:W-:Y:S02]  /*08c0*/  VIADD R23, R27.reuse, 0x40 ;  /* 0x000000401b177836 */ /* 0x050fe40000000000 */
[----:B------:R-:W-:Y:S01]  /*08d0*/  VIADD R22, R27, 0x48 ;  /* 0x000000481b167836 */ /* 0x000fe20000000000 */
[----:B------:R-:W-:Y:S04]  /*08e0*/  LDS R6, [R6] ;  /* 0x0000000006067984 */ /* 0x000fe80000000800 */
[----:B------:R-:W-:Y:S04]  /*08f0*/  LDS R7, [R18] ;  /* 0x0000000012077984 */ /* 0x000fe80000000800 */
[----:B------:R-:W1:Y:S04]  /*0900*/  LDS R20, [R20] ;  /* 0x0000000014147984 */ /* 0x000e680000000800 */
[----:B------:R-:W2:Y:S01]  /*0910*/  LDS R32, [R32] ;  /* 0x0000000020207984 */ /* 0x000ea20000000800 */
[----:B------:R-:W-:Y:S01]  /*0920*/  VIADD R25, R29, 0x4 ;  /* 0x000000041d197836 */ /* 0x000fe20000000000 */
[----:B------:R-:W-:Y:S01]  /*0930*/  LEA R19, R24, R16, 0x2 ;  /* 0x0000001018137211 */ /* 0x000fe200078e10ff */
[----:B-----5:R-:W-:-:S02]  /*0940*/  IMAD R33, R23, 0x4, R5 ;  /* 0x0000000417217824 */ /* 0x020fc400078e0205 */
[----:B------:R-:W-:Y:S02]  /*0950*/  IMAD R21, R22, 0x4, R5 ;  /* 0x0000000416157824 */ /* 0x000fe400078e0205 */
[----:B------:R-:W-:Y:S01]  /*0960*/  IMAD R35, R25, 0x4, R16 ;  /* 0x0000000419237824 */ /* 0x000fe200078e0210 */
[----:B------:R-:W-:Y:S04]  /*0970*/  LDS R19, [R19] ;  /* 0x0000000013137984 */ /* 0x000fe80000000800 */
[----:B------:R-:W-:Y:S04]  /*0980*/  LDS R33, [R33] ;  /* 0x0000000021217984 */ /* 0x000fe80000000800 */
[----:B------:R3:W-:Y:S04]  /*0990*/  LDS R18, [R35] ;  /* 0x0000000023127984 */ /* 0x0007e80000000800 */
[----:B------:R-:W4:Y:S01]  /*09a0*/  LDS R21, [R21] ;  /* 0x0000000015157984 */ /* 0x000f220000000800 */
[----:B------:R-:W-:Y:S01]  /*09b0*/  VIADD R34, R16, 0x200 ;  /* 0x0000020010227836 */ /* 0x000fe20000000000 */
[----:B-1----:R-:W-:Y:S01]  /*09c0*/  HMMA.1684.F32.TF32 R12, R6, R20, R12 ;  /* 0x00000014060c723c */ /* 0x002fe2000008500c */
[----:B------:R-:W-:-:S07]  /*09d0*/  VIADD R20, R5, 0x200 ;  /* 0x0000020005147836 */ /* 0x000fce0000000000 */
[----:B--2---:R-:W-:Y:S01]  /*09e0*/  HMMA.1684.F32.TF32 R8, R6, R32, R8 ;  /* 0x000000200608723c */ /* 0x004fe20000085008 */
[----:B------:R-:W-:Y:S01]  /*09f0*/  LEA R32, R27, R20, 0x2 ;  /* 0x000000141b207211 */ /* 0x000fe200078e10ff */
[--C-:B------:R-:W-:Y:S02]  /*0a00*/  IMAD R6, R29, 0x4, R34.reuse ;  /* 0x000000041d067824 */ /* 0x100fe400078e0222 */
[----:B------:R-:W-:-:S03]  /*0a10*/  IMAD R7, R28, 0x4, R34 ;  /* 0x000000041c077824 */ /* 0x000fc600078e0222 */
[----:B------:R-:W-:Y:S04]  /*0a20*/  LDS R32, [R32] ;  /* 0x0000000020207984 */ /* 0x000fe80000000800 */
[----:B------:R-:W-:Y:S04]  /*0a30*/  LDS R6, [R6] ;  /* 0x0000000006067984 */ /* 0x000fe80000000800 */
[----:B------:R-:W1:Y:S01]  /*0a40*/  LDS R7, [R7] ;  /* 0x0000000007077984 */ /* 0x000e620000000800 */
[----:B---3--:R-:W-:Y:S01]  /*0a50*/  IMAD R35, R26, 0x4, R20 ;  /* 0x000000041a237824 */ /* 0x008fe200078e0214 */
[----:B----4-:R-:W-:Y:S01]  /*0a60*/  HMMA.1684.F32.TF32 R12, R18, R21, R12 ;  /* 0x00000015120c723c */ /* 0x010fe2000008500c */
[----:B------:R-:W-:-:S06]  /*0a70*/  LEA R21, R23, R20, 0x2 ;  /* 0x0000001417157211 */ /* 0x000fcc00078e10ff */
[----:B------:R-:W-:Y:S01]  /*0a80*/  LDS R21, [R21] ;  /* 0x0000000015157984 */ /* 0x000fe20000000800 */
[----:B------:R-:W-:Y:S01]  /*0a90*/  HMMA.1684.F32.TF32 R8, R18, R33, R8 ;  /* 0x000000211208723c */ /* 0x000fe20000085008 */
[--C-:B------:R-:W-:Y:S02]  /*0aa0*/  IMAD R18, R25, 0x4, R34.reuse ;  /* 0x0000000419127824 */ /* 0x100fe400078e0222 */
[----:B------:R-:W-:Y:S01]  /*0ab0*/  IMAD R19, R24, 0x4, R34 ;  /* 0x0000000418137824 */ /* 0x000fe200078e0222 */
[----:B------:R-:W2:Y:S04]  /*0ac0*/  LDS R33, [R35] ;  /* 0x0000000023217984 */ /* 0x000ea80000000800 */
[----:B------:R-:W-:Y:S04]  /*0ad0*/  LDS R18, [R18] ;  /* 0x0000000012127984 */ /* 0x000fe80000000800 */
[----:B------:R-:W3:Y:S01]  /*0ae0*/  LDS R19, [R19] ;  /* 0x0000000013137984 */ /* 0x000ee20000000800 */
[----:B------:R-:W-:-:S06]  /*0af0*/  IMAD R20, R22, 0x4, R20 ;  /* 0x0000000416147824 */ /* 0x000fcc00078e0214 */
[----:B------:R-:W4:Y:S01]  /*0b00*/  LDS R20, [R20] ;  /* 0x0000000014147984 */ /* 0x000f220000000800 */
[----:B-1----:R-:W-:Y:S01]  /*0b10*/  HMMA.1684.F32.TF32 R8, R6, R32, R8 ;  /* 0x000000200608723c */ /* 0x002fe20000085008 */
[----:B------:R-:W-:-:S05]  /*0b20*/  IADD3 R32, PT, PT, R5, 0x400, RZ ;  /* 0x0000040005207810 */ /* 0x000fca0007ffe0ff */
[----:B------:R-:W-:-:S06]  /*0b30*/  IMAD R34, R27, 0x4, R32 ;  /* 0x000000041b227824 */ /* 0x000fcc00078e0220 */
[----:B------:R-:W-:Y:S01]  /*0b40*/  LDS R34, [R34] ;  /* 0x0000000022227984 */ /* 0x000fe20000000800 */
[----:B--2---:R-:W-:Y:S01]  /*0b50*/  HMMA.1684.F32.TF32 R12, R6, R33, R12 ;  /* 0x00000021060c723c */ /* 0x004fe2000008500c */
[----:B------:R-:W-:-:S04]  /*0b60*/  VIADD R33, R16, 0x400 ;  /* 0x0000040010217836 */ /* 0x000fc80000000000 */
[--C-:B------:R-:W-:Y:S01]  /*0b70*/  IMAD R6, R29, 0x4, R33.reuse ;  /* 0x000000041d067824 */ /* 0x100fe200078e0221 */
[-C--:B------:R-:W-:Y:S02]  /*0b80*/  LEA R7, R28, R33.reuse, 0x2 ;  /* 0x000000211c077211 */ /* 0x080fe400078e10ff */
[C---:B---3--:R-:W-:Y:S01]  /*0b90*/  HMMA.1684.F32.TF32 R8, R18.reuse, R21, R8 ;  /* 0x000000151208723c */ /* 0x048fe20000085008 */
[--C-:B------:R-:W-:Y:S02]  /*0ba0*/  IMAD R21, R26, 0x4, R32.reuse ;  /* 0x000000041a157824 */ /* 0x100fe400078e0220 */
[----:B------:R-:W-:Y:S04]  /*0bb0*/  LDS R6, [R6] ;  /* 0x0000000006067984 */ /* 0x000fe80000000800 */
[----:B------:R-:W1:Y:S04]  /*0bc0*/  LDS R7, [R7] ;  /* 0x0000000007077984 */ /* 0x000e680000000800 */
[----:B------:R-:W2:Y:S01]  /*0bd0*/  LDS R21, [R21] ;  /* 0x0000000015157984 */ /* 0x000ea20000000800 */
[----:B----4-:R-:W-:Y:S01]  /*0be0*/  HMMA.1684.F32.TF32 R12, R18, R20, R12 ;  /* 0x00000014120c723c */ /* 0x010fe2000008500c */
[----:B------:R-:W-:Y:S01]  /*0bf0*/  IMAD R18, R25, 0x4, R33 ;  /* 0x0000000419127824 */ /* 0x000fe200078e0221 */
[----:B------:R-:W-:Y:S01]  /*0c00*/  LEA R19, R24, R33, 0x2 ;  /* 0x0000002118137211 */ /* 0x000fe200078e10ff */
[----:B------:R-:W-:-:S02]  /*0c10*/  IMAD R20, R22, 0x4, R32 ;  /* 0x0000000416147824 */ /* 0x000fc400078e0220 */
[----:B------:R-:W-:Y:S02]  /*0c20*/  IMAD R35, R23, 0x4, R32 ;  /* 0x0000000417237824 */ /* 0x000fe400078e0220 */
[----:B------:R-:W-:Y:S04]  /*0c30*/  LDS R18, [R18] ;  /* 0x0000000012127984 */ /* 0x000fe80000000800 */
[----:B------:R3:W-:Y:S04]  /*0c40*/  LDS R33, [R35] ;  /* 0x0000000023217984 */ /* 0x0007e80000000800 */
[----:B------:R-:W4:Y:S04]  /*0c50*/  LDS R19, [R19] ;  /* 0x0000000013137984 */ /* 0x000f280000000800 */
[----:B------:R-:W5:Y:S01]  /*0c60*/  LDS R20, [R20] ;  /* 0x0000000014147984 */ /* 0x000f620000000800 */
[----:B-1----:R-:W-:Y:S01]  /*0c70*/  HMMA.1684.F32.TF32 R8, R6, R34, R8 ;  /* 0x000000220608723c */ /* 0x002fe20000085008 */
[----:B------:R-:W-:-:S07]  /*0c80*/  VIADD R34, R16, 0x600 ;  /* 0x0000060010227836 */ /* 0x000fce0000000000 */
[----:B--2---:R-:W-:Y:S01]  /*0c90*/  HMMA.1684.F32.TF32 R12, R6, R21, R12 ;  /* 0x00000015060c723c */ /* 0x004fe2000008500c */
[----:B------:R-:W-:Y:S02]  /*0ca0*/  VIADD R21, R5, 0x600 ;  /* 0x0000060005157836 */ /* 0x000fe40000000000 */
[--C-:B------:R-:W-:Y:S02]  /*0cb0*/  IMAD R6, R29, 0x4, R34.reuse ;  /* 0x000000041d067824 */ /* 0x100fe400078e0222 */
[----:B------:R-:W-:Y:S01]  /*0cc0*/  IMAD R7, R28, 0x4, R34 ;  /* 0x000000041c077824 */ /* 0x000fe200078e0222 */
[----:B------:R-:W-:-:S03]  /*0cd0*/  LEA R32, R27, R21, 0x2 ;  /* 0x000000151b207211 */ /* 0x000fc600078e10ff */
[----:B------:R-:W-:Y:S04]  /*0ce0*/  LDS R6, [R6] ;  /* 0x0000000006067984 */ /* 0x000fe80000000800 */
[----:B------:R-:W-:Y:S04]  /*0cf0*/  LDS R32, [R32] ;  /* 0x0000000020207984 */ /* 0x000fe80000000800 */
[----:B------:R-:W1:Y:S01]  /*0d00*/  LDS R7, [R7] ;  /* 0x0000000007077984 */ /* 0x000e620000000800 */
[----:B---3--:R-:W-:Y:S01]  /*0d10*/  IMAD R35, R26, 0x4, R21 ;  /* 0x000000041a237824 */ /* 0x008fe200078e0215 */
[C---:B----4-:R-:W-:Y:S08]  /*0d20*/  HMMA.1684.F32.TF32 R8, R18.reuse, R33, R8 ;  /* 0x000000211208723c */ /* 0x050ff00000085008 */
[----:B-----5:R-:W-:Y:S01]  /*0d30*/  HMMA.1684.F32.TF32 R12, R18, R20, R12 ;  /* 0x00000014120c723c */ /* 0x020fe2000008500c */
[----:B------:R-:W-:Y:S01]  /*0d40*/  LEA R20, R23, R21, 0x2 ;  /* 0x0000001517147211 */ /* 0x000fe200078e10ff */
[----:B------:R-:W-:-:S02]  /*0d50*/  IMAD R18, R25, 0x4, R34 ;  /* 0x0000000419127824 */ /* 0x000fc400078e0222 */
[----:B------:R-:W-:Y:S02]  /*0d60*/  IMAD R19, R24, 0x4, R34 ;  /* 0x0000000418137824 */ /* 0x000fe400078e0222 */
[----:B------:R-:W2:Y:S04]  /*0d70*/  LDS R34, [R35] ;  /* 0x0000000023227984 */ /* 0x000ea80000000800 */
[----:B------:R-:W-:Y:S04]  /*0d80*/  LDS R20, [R20] ;  /* 0x0000000014147984 */ /* 0x000fe80000000800 */
[----:B------:R-:W-:Y:S04]  /*0d90*/  LDS R18, [R18] ;  /* 0x0000000012127984 */ /* 0x000fe80000000800 */
[----:B------:R-:W3:Y:S01]  /*0da0*/  LDS R19, [R19] ;  /* 0x0000000013137984 */ /* 0x000ee20000000800 */
[----:B------:R-:W-:-:S06]  /*0db0*/  IMAD R33, R22, 0x4, R21 ;  /* 0x0000000416217824 */ /* 0x000fcc00078e0215 */
[----:B------:R-:W4:Y:S01]  /*0dc0*/  LDS R33, [R33] ;  /* 0x0000000021217984 */ /* 0x000f220000000800 */
[----:B-1----:R-:W-:Y:S01]  /*0dd0*/  HMMA.1684.F32.TF32 R8, R6, R32, R8 ;  /* 0x000000200608723c */ /* 0x002fe20000085008 */
[----:B------:R-:W-:-:S07]  /*0de0*/  IADD3 R32, PT, PT, R5, 0x800, RZ ;  /* 0x0000080005207810 */ /* 0x000fce0007ffe0ff */
[----:B--2---:R-:W-:Y:S01]  /*0df0*/  HMMA.1684.F32.TF32 R12, R6, R34, R12 ;  /* 0x00000022060c723c */ /* 0x004fe2000008500c */
[----:B------:R-:W-:Y:S02]  /*0e00*/  VIADD R6, R16, 0x800 ;  /* 0x0000080010067836 */ /* 0x000fe40000000000 */
[----:B------:R-:W-:-:S03]  /*0e10*/  IMAD R34, R27, 0x4, R32 ;  /* 0x000000041b227824 */ /* 0x000fc600078e0220 */
[----:B------:R-:W-:-:S03]  /*0e20*/  LEA R21, R28, R6, 0x2 ;  /* 0x000000061c157211 */ /* 0x000fc600078e10ff */
[----:B------:R-:W-:Y:S03]  /*0e30*/  LDS R34, [R34] ;  /* 0x0000000022227984 */ /* 0x000fe60000000800 */
[C---:B---3--:R-:W-:Y:S01]  /*0e40*/  HMMA.1684.F32.TF32 R8, R18.reuse, R20, R8 ;  /* 0x000000141208723c */ /* 0x048fe20000085008 */
[----:B------:R-:W-:Y:S01]  /*0e50*/  IMAD R20, R29, 0x4, R6 ;  /* 0x000000041d147824 */ /* 0x000fe200078e0206 */
[----:B------:R-:W-:Y:S05]  /*0e60*/  LDS R21, [R21] ;  /* 0x0000000015157984 */ /* 0x000fea0000000800 */
[----:B------:R-:W1:Y:S01]  /*0e70*/  LDS R20, [R20] ;  /* 0x0000000014147984 */ /* 0x000e620000000800 */
[--C-:B------:R-:W-:Y:S01]  /*0e80*/  IMAD R36, R26, 0x4, R32.reuse ;  /* 0x000000041a247824 */ /* 0x100fe200078e0220 */
[----:B----4-:R-:W-:Y:S04]  /*0e90*/  HMMA.1684.F32.TF32 R12, R18, R33, R12 ;  /* 0x00000021120c723c */ /* 0x010fe8000008500c */
[----:B------:R2:W3:Y:S01]  /*0ea0*/  LDS R19, [R36] ;  /* 0x0000000024137984 */ /* 0x0004e20000000800 */
[----:B------:R-:W-:Y:S01]  /*0eb0*/  IMAD R33, R23, 0x4, R32 ;  /* 0x0000000417217824 */ /* 0x000fe200078e0220 */
[----:B------:R-:W-:Y:S01]  /*0ec0*/  LEA R7, R24, R6, 0x2 ;  /* 0x0000000618077211 */ /* 0x000fe200078e10ff */
[----:B------:R-:W-:-:S04]  /*0ed0*/  IMAD R35, R25, 0x4, R6 ;  /* 0x0000000419237824 */ /* 0x000fc800078e0206 */
[----:B------:R-:W-:Y:S04]  /*0ee0*/  LDS R33, [R33] ;  /* 0x0000000021217984 */ /* 0x000fe80000000800 */
[----:B------:R-:W-:Y:S04]  /*0ef0*/  LDS R6, [R35] ;  /* 0x0000000023067984 */ /* 0x000fe80000000800 */
[----:B------:R-:W4:Y:S01]  /*0f00*/  LDS R7, [R7] ;  /* 0x0000000007077984 */ /* 0x000f220000000800 */
[----:B------:R-:W-:-:S06]  /*0f10*/  IMAD R18, R22, 0x4, R32 ;  /* 0x0000000416127824 */ /* 0x000fcc00078e0220 */
[----:B------:R-:W5:Y:S01]  /*0f20*/  LDS R18, [R18] ;  /* 0x0000000012127984 */ /* 0x000f620000000800 */
[----:B------:R-:W-:Y:S01]  /*0f30*/  VIADD R32, R5, 0xa00 ;  /* 0x00000a0005207836 */ /* 0x000fe20000000000 */
[----:B-1----:R-:W-:Y:S04]  /*0f40*/  HMMA.1684.F32.TF32 R8, R20, R34, R8 ;  /* 0x000000221408723c */ /* 0x002fe80000085008 */
[----:B--2---:R-:W-:Y:S01]  /*0f50*/  LEA R36, R27, R32, 0x2 ;  /* 0x000000201b247211 */ /* 0x004fe200078e10ff */
[----:B------:R-:W-:-:S04]  /*0f60*/  IMAD R37, R26, 0x4, R32 ;  /* 0x000000041a257824 */ /* 0x000fc800078e0220 */
[----:B------:R-:W-:Y:S01]  /*0f70*/  LDS R35, [R36] ;  /* 0x0000000024237984 */ /* 0x000fe20000000800 */
[----:B---3--:R-:W-:Y:S01]  /*0f80*/  HMMA.1684.F32.TF32 R12, R20, R19, R12 ;  /* 0x00000013140c723c */ /* 0x008fe2000008500c */
[----:B------:R-:W-:-:S04]  /*0f90*/  VIADD R19, R16, 0xa00 ;  /* 0x00000a0010137836 */ /* 0x000fc80000000000 */
[--C-:B------:R-:W-:Y:S02]  /*0fa0*/  IMAD R20, R29, 0x4, R19.reuse ;  /* 0x000000041d147824 */ /* 0x100fe400078e0213 */
[----:B------:R-:W-:-:S04]  /*0fb0*/  IMAD R21, R28, 0x4, R19 ;  /* 0x000000041c157824 */ /* 0x000fc800078e0213 */
[----:B------:R-:W-:Y:S01]  /*0fc0*/  LDS R20, [R20] ;  /* 0x0000000014147984 */ /* 0x000fe20000000800 */
[C---:B----4-:R-:W-:Y:S03]  /*0fd0*/  HMMA.1684.F32.TF32 R8, R6.reuse, R33, R8 ;  /* 0x000000210608723c */ /* 0x050fe60000085008 */
[----:B------:R-:W1:Y:S04]  /*0fe0*/  LDS R21, [R21] ;  /* 0x0000000015157984 */ /* 0x000e680000000800 */
[----:B------:R-:W2:Y:S01]  /*0ff0*/  LDS R33, [R37] ;  /* 0x0000000025217984 */ /* 0x000ea20000000800 */
[----:B-----5:R-:W-:Y:S01]  /*1000*/  HMMA.1684.F32.TF32 R12, R6, R18, R12 ;  /* 0x00000012060c723c */ /* 0x020fe2000008500c */
[--C-:B------:R-:W-:Y:S01]  /*1010*/  IMAD R18, R25, 0x4, R19.reuse ;  /* 0x0000000419127824 */ /* 0x100fe200078e0213 */
[----:B------:R-:W-:Y:S01]  /*1020*/  LEA R34, R23, R32, 0x2 ;  /* 0x0000002017227211 */ /* 0x000fe200078e10ff */
[----:B------:R-:W-:-:S04]  /*1030*/  IMAD R19, R24, 0x4, R19 ;  /* 0x0000000418137824 */ /* 0x000fc800078e0213 */
[----:B------:R-:W-:Y:S04]  /*1040*/  LDS R18, [R18] ;  /* 0x0000000012127984 */ /* 0x000fe80000000800 */
[----:B------:R-:W-:Y:S04]  /*1050*/  LDS R34, [R34] ;  /* 0x0000000022227984 */ /* 0x000fe80000000800 */
[----:B------:R-:W3:Y:S01]  /*1060*/  LDS R19, [R19] ;  /* 0x0000000013137984 */ /* 0x000ee20000000800 */
[----:B------:R-:W-:-:S06]  /*1070*/  IMAD R32, R22, 0x4, R32 ;  /* 0x0000000416207824 */ /* 0x000fcc00078e0220 */
[----:B------:R-:W4:Y:S01]  /*1080*/  LDS R32, [R32] ;  /* 0x0000000020207984 */ /* 0x000f220000000800 */
[C---:B-1----:R-:W-:Y:S08]  /*1090*/  HMMA.1684.F32.TF32 R8, R20.reuse, R35, R8 ;  /* 0x000000231408723c */ /* 0x042ff00000085008 */
[----:B--2---:R-:W-:Y:S01]  /*10a0*/  HMMA.1684.F32.TF32 R12, R20, R33, R12 ;  /* 0x00000021140c723c */ /* 0x004fe2000008500c */
[----:B------:R-:W-:Y:S01]  /*10b0*/  IADD3 R20, PT, PT, R16, 0xc00, RZ ;  /* 0x00000c0010147810 */ /* 0x000fe20007ffe0ff */
[----:B------:R-:W-:-:S03]  /*10c0*/  VIADD R33, R5, 0xc00 ;  /* 0x00000c0005217836 */ /* 0x000fc60000000000 */
[----:B------:R-:W-:Y:S01]  /*10d0*/  LEA R7, R28, R20, 0x2 ;  /* 0x000000141c077211 */ /* 0x000fe200078e10ff */
[----:B------:R-:W-:Y:S02]  /*10e0*/  IMAD R6, R29, 0x4, R20 ;  /* 0x000000041d067824 */ /* 0x000fe400078e0214 */
[----:B------:R-:W-:-:S03]  /*10f0*/  IMAD R35, R27, 0x4, R33 ;  /* 0x000000041b237824 */ /* 0x000fc600078e0221 */
[----:B------:R-:W-:Y:S04]  /*1100*/  LDS R7, [R7] ;  /* 0x0000000007077984 */ /* 0x000fe80000000800 */
[----:B------:R-:W-:Y:S04]  /*1110*/  LDS R21, [R35] ;  /* 0x0000000023157984 */ /* 0x000fe80000000800 */
[----:B------:R-:W1:Y:S01]  /*1120*/  LDS R6, [R6] ;  /* 0x0000000006067984 */ /* 0x000e620000000800 */
[----:B---3--:R-:W-:Y:S01]  /*1130*/  HMMA.1684.F32.TF32 R8, R18, R34, R8 ;  /* 0x000000221208723c */ /* 0x008fe20000085008 */
[----:B------:R-:W-:-:S06]  /*1140*/  IMAD R34, R26, 0x4, R33 ;  /* 0x000000041a227824 */ /* 0x000fcc00078e0221 */
[----:B------:R-:W2:Y:S01]  /*1150*/  LDS R34, [R34] ;  /* 0x0000000022227984 */ /* 0x000ea20000000800 */
[----:B----4-:R-:W-:Y:S01]  /*1160*/  HMMA.1684.F32.TF32 R12, R18, R32, R12 ;  /* 0x00000020120c723c */ /* 0x010fe2000008500c */
[--C-:B------:R-:W-:Y:S02]  /*1170*/  IMAD R32, R22, 0x4, R33.reuse ;  /* 0x0000000416207824 */ /* 0x100fe400078e0221 */
[----:B------:R-:W-:Y:S02]  /*1180*/  IMAD R19, R23, 0x4, R33 ;  /* 0x0000000417137824 */ /* 0x000fe400078e0221 */
[----:B------:R-:W-:Y:S02]  /*1190*/  IMAD R18, R25, 0x4, R20 ;  /* 0x0000000419127824 */ /* 0x000fe400078e0214 */
[----:B------:R-:W-:Y:S04]  /*11a0*/  LDS R32, [R32] ;  /* 0x0000000020207984 */ /* 0x000fe80000000800 */
[----:B------:R-:W-:Y:S01]  /*11b0*/  LDS R35, [R19] ;  /* 0x0000000013237984 */ /* 0x000fe20000000800 */
[----:B-1----:R-:W-:Y:S01]  /*11c0*/  HMMA.1684.F32.TF32 R8, R6, R21, R8 ;  /* 0x000000150608723c */ /* 0x002fe20000085008 */
[----:B------:R-:W-:-:S02]  /*11d0*/  LEA R21, R24, R20, 0x2 ;  /* 0x0000001418157211 */ /* 0x000fc400078e10ff */
[----:B------:R-:W-:Y:S04]  /*11e0*/  LDS R20, [R18] ;  /* 0x0000000012147984 */ /* 0x000fe80000000800 */
[----:B------:R-:W1:Y:S01]  /*11f0*/  LDS R21, [R21] ;  /* 0x0000000015157984 */ /* 0x000e620000000800 */
[----:B--2---:R-:W-:Y:S01]  /*1200*/  HMMA.1684.F32.TF32 R12, R6, R34, R12 ;  /* 0x00000022060c723c */ /* 0x004fe2000008500c */
[----:B------:R-:W-:Y:S02]  /*1210*/  VIADD R6, R5, 0xe00 ;  /* 0x00000e0005067836 */ /* 0x000fe40000000000 */
[----:B------:R-:W-:Y:S02]  /*1220*/  VIADD R7, R16, 0xe00 ;  /* 0x00000e0010077836 */ /* 0x000fe40000000000 */
[----:B------:R-:W-:Y:S01]  /*1230*/  IMAD R26, R26, 0x4, R6 ;  /* 0x000000041a1a7824 */ /* 0x000fe200078e0206 */
[----:B------:R-:W-:Y:S01]  /*1240*/  LEA R27, R27, R6, 0x2 ;  /* 0x000000061b1b7211 */ /* 0x000fe200078e10ff */
[----:B------:R-:W-:-:S02]  /*1250*/  IMAD R29, R29, 0x4, R7 ;  /* 0x000000041d1d7824 */ /* 0x000fc400078e0207 */
[--C-:B------:R-:W-:Y:S02]  /*1260*/  IMAD R28, R28, 0x4, R7.reuse ;  /* 0x000000041c1c7824 */ /* 0x100fe400078e0207 */
[----:B------:R-:W-:Y:S04]  /*1270*/  LDS R26, [R26] ;  /* 0x000000001a1a7984 */ /* 0x000fe80000000800 */
[----:B------:R-:W-:Y:S04]  /*1280*/  LDS R27, [R27] ;  /* 0x000000001b1b7984 */ /* 0x000fe80000000800 */
[----:B------:R-:W-:Y:S04]  /*1290*/  LDS R18, [R29] ;  /* 0x000000001d127984 */ /* 0x000fe80000000800 */
[----:B------:R-:W2:Y:S01]  /*12a0*/  LDS R19, [R28] ;  /* 0x000000001c137984 */ /* 0x000ea20000000800 */
[----:B------:R-:W-:-:S02]  /*12b0*/  IMAD R25, R25, 0x4, R7 ;  /* 0x0000000419197824 */ /* 0x000fc400078e0207 */
[----:B------:R-:W-:Y:S01]  /*12c0*/  IMAD R7, R24, 0x4, R7 ;  /* 0x0000000418077824 */ /* 0x000fe200078e0207 */
[----:B------:R-:W-:Y:S01]  /*12d0*/  LEA R23, R23, R6, 0x2 ;  /* 0x0000000617177211 */ /* 0x000fe200078e10ff */
[----:B------:R-:W-:Y:S02]  /*12e0*/  IMAD R24, R22, 0x4, R6 ;  /* 0x0000000416187824 */ /* 0x000fe400078e0206 */
[----:B------:R-:W-:Y:S04]  /*12f0*/  LDS R6, [R25] ;  /* 0x0000000019067984 */ /* 0x000fe80000000800 */
[----:B------:R-:W-:Y:S04]  /*1300*/  LDS R22, [R23] ;  /* 0x0000000017167984 */ /* 0x000fe80000000800 */
[----:B------:R-:W3:Y:S01]  /*1310*/  LDS R7, [R7] ;  /* 0x0000000007077984 */ /* 0x000ee20000000800 */
[C---:B-1----:R-:W-:Y:S03]  /*1320*/  HMMA.1684.F32.TF32 R8, R20.reuse, R35, R8 ;  /* 0x000000231408723c */ /* 0x042fe60000085008 */
[----:B------:R-:W1:Y:S05]  /*1330*/  LDS R24, [R24] ;  /* 0x0000000018187984 */ /* 0x000e6a0000000800 */
[----:B------:R-:W-:Y:S01]  /*1340*/  HMMA.1684.F32.TF32 R12, R20, R32, R12 ;  /* 0x00000020140c723c */ /* 0x000fe2000008500c */
[----:B0-----:R-:W-:-:S11]  /*1350*/  UIADD3 UR5, UPT, UPT, UR5, -0x1, URZ ;  /* 0xffffffff05057890 */ /* 0x001fd6000fffe0ff */
[C---:B--2---:R-:W-:Y:S08]  /*1360*/  HMMA.1684.F32.TF32 R8, R18.reuse, R27, R8 ;  /* 0x0000001b1208723c */ /* 0x044ff00000085008 */
[----:B------:R-:W-:Y:S01]  /*1370*/  HMMA.1684.F32.TF32 R12, R18, R26, R12 ;  /* 0x0000001a120c723c */ /* 0x000fe2000008500c */
[----:B------:R-:W-:Y:S01]  /*1380*/  UISETP.GT.U32.AND UP0, UPT, UR5, URZ, UPT ;  /* 0x000000ff0500728c */ /* 0x000fe2000bf04070 */
[----:B------:R-:W-:Y:S01]  /*1390*/  BAR.SYNC.DEFER_BLOCKING 0x0 ;  /* 0x0000000000007b1d */ /* 0x000fe20000010000 */
[----:B------:R-:W-:-:S02]  /*13a0*/  IADD3 R2, P0, PT, R2, 0x100, RZ ;  /* 0x0000010002027810 */ /* 0x000fc40007f1e0ff */
[----:B------:R-:W-:-:S07]  /*13b0*/  IADD3 R21, P1, PT, R30, UR12, RZ ;  /* 0x0000000c1e157c10 */ /* 0x000fce000ff3e0ff */
[C---:B---3--:R-:W-:Y:S08]  /*13c0*/  HMMA.1684.F32.TF32 R8, R6.reuse, R22, R8 ;  /* 0x000000160608723c */ /* 0x048ff00000085008 */
[----:B-1----:R-:W-:Y:S01]  /*13d0*/  HMMA.1684.F32.TF32 R12, R6, R24, R12 ;  /* 0x00000018060c723c */ /* 0x002fe2000008500c */
[----:B------:R-:W-:Y:S02]  /*13e0*/  IADD3.X R4, PT, PT, RZ, R4, RZ, P0, !PT ;  /* 0x00000004ff047210 */ /* 0x000fe400007fe4ff */
[----:B------:R-:W-:Y:S01]  /*13f0*/  IADD3.X R30, PT, PT, R31, UR4, RZ, P1, !PT ;  /* 0x000000041f1e7c10 */ /* 0x000fe20008ffe4ff */
[----:B------:R-:W-:-:S01]  /*1400*/  NOP ;  /* 0x0000000000007918 */ /* 0x000fc20000000000 */
[----:B------:R-:W-:-:S15]  /*1410*/  BRA.U UP0, `(.L_x_1) ;  /* 0xfffffff100107547 */ /* 0x000fde000b83ffff */
.L_x_0:
[----:B------:R-:W0:Y:S01]  /*1420*/  S2R R16, SR_TID.Y ;  /* 0x0000000000107919 */ /* 0x000e220000002200 */
[----:B------:R-:W1:Y:S01]  /*1430*/  LDC R7, c[0x0][0x398] ;  /* 0x0000e600ff077b82 */ /* 0x000e620000000800 */
[----:B------:R-:W2:Y:S01]  /*1440*/  LDCU.64 UR4, c[0x0][0x390] ;  /* 0x00007200ff0477ac */ /* 0x000ea20008000a00 */
[----:B------:R-:W3:Y:S01]  /*1450*/  S2R R6, SR_LANEID ;  /* 0x0000000000067919 */ /* 0x000ee20000000000 */
[----:B-1----:R-:W-:Y:S01]  /*1460*/  IMAD.SHL.U32 R17, R7, 0x40, RZ ;  /* 0x0000004007117824 */ /* 0x002fe200078e00ff */
[----:B------:R-:W-:-:S04]  /*1470*/  SHF.R.U32.HI R18, RZ, 0x1a, R7 ;  /* 0x0000001aff127819 */ /* 0x000fc80000011607 */
[----:B------:R-:W-:Y:S02]  /*1480*/  SHF.L.U64.HI R18, R17, 0x8, R18 ;  /* 0x0000000811127819 */ /* 0x000fe40000010212 */
[C---:B0-----:R-:W-:Y:S02]  /*1490*/  LOP3.LUT R4, R16.reuse, 0xc, RZ, 0xc0, !PT ;  /* 0x0000000c10047812 */ /* 0x041fe400078ec0ff */
[----:B------:R-:W-:Y:S02]  /*14a0*/  LOP3.LUT R20, R16, 0x3, RZ, 0xc0, !PT ;  /* 0x0000000310147812 */ /* 0x000fe400078ec0ff */
[----:B------:R-:W-:Y:S01]  /*14b0*/  SHF.R.U32.HI R7, RZ, 0x1, R17 ;  /* 0x00000001ff077819 */ /* 0x000fe20000011611 */
[----:B------:R-:W-:Y:S01]  /*14c0*/  IMAD.WIDE.U32 R2, R4, R17, RZ ;  /* 0x0000001104027225 */ /* 0x000fe200078e00ff */
[----:B------:R-:W-:Y:S02]  /*14d0*/  SHF.L.U32 R19, R20, 0x6, RZ ;  /* 0x0000000614137819 */ /* 0x000fe400000006ff */
[----:B---3--:R-:W-:Y:S01]  /*14e0*/  SHF.R.U32.HI R16, RZ, 0x2, R6 ;  /* 0x00000002ff107819 */ /* 0x008fe20000011606 */
[----:B------:R-:W-:Y:S01]  /*14f0*/  IMAD R3, R4, UR13, R3 ;  /* 0x0000000d04037c24 */ /* 0x000fe2000f8e0203 */
[----:B------:R-:W-:Y:S01]  /*1500*/  LEA R19, P0, R0, R19, 0x8 ;  /* 0x0000001300137211 */ /* 0x000fe200078040ff */
[----:B------:R-:W-:-:S03]  /*1510*/  IMAD.SHL.U32 R4, R2, 0x10, RZ ;  /* 0x0000001002047824 */ /* 0x000fc600078e00ff */
[----:B------:R-:W-:Y:S01]  /*1520*/  SHF.L.U64.HI R5, R2, 0x4, R3 ;  /* 0x0000000402057819 */ /* 0x000fe20000010203 */
[----:B------:R-:W-:Y:S02]  /*1530*/  IMAD.SHL.U32 R3, R17, 0x100, RZ ;  /* 0x0000010011037824 */ /* 0x000fe400078e00ff */
[----:B------:R-:W-:Y:S02]  /*1540*/  IMAD R17, R18, UR11, RZ ;  /* 0x0000000b12117c24 */ /* 0x000fe4000f8e02ff */
[----:B------:R-:W-:Y:S01]  /*1550*/  IMAD.WIDE.U32 R2, R3, UR11, R4 ;  /* 0x0000000b03027c25 */ /* 0x000fe2000f8e0004 */
[----:B------:R-:W-:Y:S02]  /*1560*/  SHF.L.U64.HI R5, R20, 0x6, RZ ;  /* 0x0000000614057819 */ /* 0x000fe400000102ff */
[----:B------:R-:W-:Y:S01]  /*1570*/  LOP3.LUT R4, R6, 0x3, RZ, 0xc0, !PT ;  /* 0x0000000306047812 */ /* 0x000fe200078ec0ff */
[----:B------:R-:W-:Y:S01]  /*1580*/  IMAD.IADD R17, R17, 0x1, R3 ;  /* 0x0000000111117824 */ /* 0x000fe200078e0203 */
[----:B------:R-:W-:Y:S01]  /*1590*/  LEA.HI.X R0, R0, R5, RZ, 0x8, P0 ;  /* 0x0000000500007211 */ /* 0x000fe200000f44ff */
[----:B------:R-:W-:Y:S01]  /*15a0*/  IMAD.MOV.U32 R5, RZ, RZ, RZ ;  /* 0x000000ffff057224 */ /* 0x000fe200078e00ff */
[----:B--2---:R-:W-:Y:S01]  /*15b0*/  IADD3 R3, P0, P1, R2, UR4, R19 ;  /* 0x0000000402037c10 */ /* 0x004fe2000f91e013 */
[----:B------:R-:W-:-:S03]  /*15c0*/  IMAD.WIDE.U32 R4, R16, R7, R4 ;  /* 0x0000000710047225 */ /* 0x000fc600078e0004 */
[----:B------:R-:W-:Y:S02]  /*15d0*/  IADD3.X R17, PT, PT, R17, UR5, R0, P0, P1 ;  /* 0x0000000511117c10 */ /* 0x000fe400087e2400 */
[----:B------:R-:W-:-:S04]  /*15e0*/  LEA R2, P0, R4, R3, 0x3 ;  /* 0x0000000304027211 */ /* 0x000fc800078018ff */
[----:B------:R-:W-:-:S03]  /*15f0*/  LEA.HI.X R3, R4, R17, R5, 0x3, P0 ;  /* 0x0000001104037211 */ /* 0x000fc600000f1c05 */
[----:B------:R-:W-:Y:S02]  /*1600*/  IMAD.WIDE.U32 R4, R7, 0x40, R2 ;  /* 0x0000004007047825 */ /* 0x000fe400078e0002 */
[----:B------:R-:W-:Y:S04]  /*1610*/  STG.E.64 desc[UR8][R2.64], R8 ;  /* 0x0000000802007986 */ /* 0x000fe8000c101b08 */
[----:B------:R-:W-:Y:S04]  /*1620*/  STG.E.64 desc[UR8][R4.64], R10 ;  /* 0x0000000a04007986 */ /* 0x000fe8000c101b08 */
[----:B------:R-:W-:Y:S04]  /*1630*/  STG.E.64 desc[UR8][R2.64+0x20], R12 ;  /* 0x0000200c02007986 */ /* 0x000fe8000c101b08 */
[----:B------:R-:W-:Y:S01]  /*1640*/  STG.E.64 desc[UR8][R4.64+0x20], R14 ;  /* 0x0000200e04007986 */ /* 0x000fe2000c101b08 */
[----:B------:R-:W-:Y:S05]  /*1650*/  EXIT ;  /* 0x000000000000794d */ /* 0x000fea0003800000 */
.L_x_2:
[----:B------:R-:W-:-:S00]  /*1660*/  BRA `(.L_x_2) ;  /* 0xfffffffc00fc7947 */ /* 0x000fc0000383ffff */
[----:B------:R-:W-:-:S00]  /*1670*/  NOP ;  /* 0x0000000000007918 */ /* 0x000fc00000000000 */
        /* <DEDUP_REMOVED lines=8> */
.L_x_3:


//--------------------- .nv.shared.wmmaMatmulV5   --------------------------
	.section	.nv.shared.wmmaMatmulV5,"aw",@nobits
	.sectionflags	@""
	.align	4
.nv.shared.wmmaMatmulV5:
	.zero		33792


//--------------------- .nv.shared.reserved.0     --------------------------
	.section	.nv.shared.reserved.0,"aw",@nobits
	.weak		__nv_reservedSMEM_offset_0_alias
	.size		__nv_reservedSMEM_offset_0_alias, 0, 64
	.other		__nv_reservedSMEM_offset_0_alias,@"STO_CUDA_RESERVED_SHARED STV_DEFAULT"
__nv_reservedSMEM_offset_0_alias:
	.zero		0
	.zero		64


//--------------------- .nv.constant0.wmmaMatmulV5 --------------------------
	.section	.nv.constant0.wmmaMatmulV5,"a",@progbits
	.sectionflags	@""
	.align	4
.nv.constant0.wmmaMatmulV5:
	.zero		924


//--------------------- SYMBOLS --------------------------

	.type		.nv.reservedSmem.offset0,@object
	.size		.nv.reservedSmem.offset0,0x4
	.type		.nv.reservedSmem.cap,@object
	.size		.nv.reservedSmem.cap,0x4
